//
// Generated by NVIDIA NVVM Compiler
//
// Compiler Build ID: CL-36424714
// Cuda compilation tools, release 13.0, V13.0.88
// Based on NVVM 20.0.0
//

.version 9.0
.target sm_100
.address_size 64

	// .globl	_Z10vector_addPKfS0_Pfi

.visible .entry _Z10vector_addPKfS0_Pfi(
	.param .u64 .ptr .align 1 _Z10vector_addPKfS0_Pfi_param_0,
	.param .u64 .ptr .align 1 _Z10vector_addPKfS0_Pfi_param_1,
	.param .u64 .ptr .align 1 _Z10vector_addPKfS0_Pfi_param_2,
	.param .u32 _Z10vector_addPKfS0_Pfi_param_3
)
{
	.reg .pred 	%p<2>;
	.reg .b32 	%r<6>;
	.reg .b32 	%f<4>;
	.reg .b64 	%rd<11>;

	ld.param.u64 	%rd1, [_Z10vector_addPKfS0_Pfi_param_0];
	ld.param.u64 	%rd2, [_Z10vector_addPKfS0_Pfi_param_1];
	ld.param.u64 	%rd3, [_Z10vector_addPKfS0_Pfi_param_2];
	ld.param.u32 	%r2, [_Z10vector_addPKfS0_Pfi_param_3];
	mov.u32 	%r3, %ntid.x;
	mov.u32 	%r4, %ctaid.x;
	mov.u32 	%r5, %tid.x;
	mad.lo.s32 	%r1, %r3, %r4, %r5;
	setp.ge.s32 	%p1, %r1, %r2;
	@%p1 bra 	$L__BB0_2;
	cvta.to.global.u64 	%rd4, %rd1;
	cvta.to.global.u64 	%rd5, %rd2;
	cvta.to.global.u64 	%rd6, %rd3;
	mul.wide.s32 	%rd7, %r1, 4;
	add.s64 	%rd8, %rd4, %rd7;
	ld.global.f32 	%f1, [%rd8];
	add.s64 	%rd9, %rd5, %rd7;
	ld.global.f32 	%f2, [%rd9];
	add.f32 	%f3, %f1, %f2;
	add.s64 	%rd10, %rd6, %rd7;
	st.global.f32 	[%rd10], %f3;
$L__BB0_2:
	ret;

}


// ===== COMPILED SASS (sm_100) =====

	.target	sm_100

	.elftype	@"ET_EXEC"


//--------------------- .note.nv.tkinfo           --------------------------
	.section	.note.nv.tkinfo,"",@"SHT_NOTE"
	.sectionflags	@"SHF_NOTE_NV_TKINFO"
	.tkinfo
        /*0018*/ 	.word	0x00000002
        /*0030*/ 	.string	""
        /*0030*/ 	.string	"ptxas"
        /*0030*/ 	.string	"Cuda compilation tools, release 13.0, V13.0.88"
        /*0030*/ 	.string	"Build cuda_13.0.r13.0/compiler.36424714_0"
        /*0030*/ 	.string	"-arch sm_100 -m 64 "



//--------------------- .note.nv.cuinfo           --------------------------
	.section	.note.nv.cuinfo,"",@"SHT_NOTE"
	.sectionflags	@"SHF_NOTE_NV_CUINFO"
        /*0018*/ 	.short	0x0002
        /*001a*/ 	.short	0x0064
        /*001c*/ 	.short	0x0082
	.zero		2


//--------------------- .nv.info                  --------------------------
	.section	.nv.info,"",@"SHT_CUDA_INFO"
	.align	4


	//----- nvinfo : EIATTR_REGCOUNT
	.align		4
        /*0000*/ 	.byte	0x04, 0x2f
        /*0002*/ 	.short	(.L_1 - .L_0)
	.align		4
.L_0:
        /*0004*/ 	.word	index@(_Z10vector_addPKfS0_Pfi)
        /*0008*/ 	.word	0x0000000c


	//----- nvinfo : EIATTR_FRAME_SIZE
	.align		4
.L_1:
        /*000c*/ 	.byte	0x04, 0x11
        /*000e*/ 	.short	(.L_3 - .L_2)
	.align		4
.L_2:
        /*0010*/ 	.word	index@(_Z10vector_addPKfS0_Pfi)
        /*0014*/ 	.word	0x00000000


	//----- nvinfo : EIATTR_MIN_STACK_SIZE
	.align		4
.L_3:
        /*0018*/ 	.byte	0x04, 0x12
        /*001a*/ 	.short	(.L_5 - .L_4)
	.align		4
.L_4:
        /*001c*/ 	.word	index@(_Z10vector_addPKfS0_Pfi)
        /*0020*/ 	.word	0x00000000
.L_5:


//--------------------- .nv.compat                --------------------------
	.section	.nv.compat,"",@"SHT_CUDA_COMPAT_INFO"
	.align	4
        /*0000*/ 	.byte	0x02, 0x09, 0x00, 0x00, 0x02, 0x02, 0x01, 0x00, 0x02, 0x05, 0x05, 0x00, 0x03, 0x07, 0x01, 0x01
        /*0010*/ 	.byte	0x02, 0x03, 0x00, 0x00, 0x02, 0x06, 0x01, 0x00, 0x04, 0x0b, 0x08, 0x00, 0x09, 0x00, 0x00, 0x00
        /*0020*/ 	.byte	0x00, 0x00, 0x00, 0x00


//--------------------- .nv.info._Z10vector_addPKfS0_Pfi --------------------------
	.section	.nv.info._Z10vector_addPKfS0_Pfi,"",@"SHT_CUDA_INFO"
	.sectionflags	@""
	.align	4


	//----- nvinfo : EIATTR_CUDA_API_VERSION
	.align		4
        /*0000*/ 	.byte	0x04, 0x37
        /*0002*/ 	.short	(.L_7 - .L_6)
.L_6:
        /*0004*/ 	.word	0x00000082


	//----- nvinfo : EIATTR_KPARAM_INFO
	.align		4
.L_7:
        /*0008*/ 	.byte	0x04, 0x17
        /*000a*/ 	.short	(.L_9 - .L_8)
.L_8:
        /*000c*/ 	.word	0x00000000
        /*0010*/ 	.short	0x0003
        /*0012*/ 	.short	0x0018
        /*0014*/ 	.byte	0x00, 0xf0, 0x11, 0x00


	//----- nvinfo : EIATTR_KPARAM_INFO
	.align		4
.L_9:
        /*0018*/ 	.byte	0x04, 0x17
        /*001a*/ 	.short	(.L_11 - .L_10)
.L_10:
        /*001c*/ 	.word	0x00000000
        /*0020*/ 	.short	0x0002
        /*0022*/ 	.short	0x0010
        /*0024*/ 	.byte	0x00, 0xf5, 0x21, 0x00


	//----- nvinfo : EIATTR_KPARAM_INFO
	.align		4
.L_11:
        /*0028*/ 	.byte	0x04, 0x17
        /*002a*/ 	.short	(.L_13 - .L_12)
.L_12:
        /*002c*/ 	.word	0x00000000
        /*0030*/ 	.short	0x0001
        /*0032*/ 	.short	0x0008
        /*0034*/ 	.byte	0x00, 0xf5, 0x21, 0x00


	//----- nvinfo : EIATTR_KPARAM_INFO
	.align		4
.L_13:
        /*0038*/ 	.byte	0x04, 0x17
        /*003a*/ 	.short	(.L_15 - .L_14)
.L_14:
        /*003c*/ 	.word	0x00000000
        /*0040*/ 	.short	0x0000
        /*0042*/ 	.short	0x0000
        /*0044*/ 	.byte	0x00, 0xf5, 0x21, 0x00


	//----- nvinfo : EIATTR_SPARSE_MMA_MASK
	.align		4
.L_15:
        /*0048*/ 	.byte	0x03, 0x50
        /*004a*/ 	.short	0x0000


	//----- nvinfo : EIATTR_MAXREG_COUNT
	.align		4
        /*004c*/ 	.byte	0x03, 0x1b
        /*004e*/ 	.short	0x00ff


	//----- nvinfo : EIATTR_MERCURY_ISA_VERSION
	.align		4
        /*0050*/ 	.byte	0x03, 0x5f
        /*0052*/ 	.short	0x0101


	//----- nvinfo : EIATTR_VRC_CTA_INIT_COUNT
	.align		4
        /*0054*/ 	.byte	0x02, 0x4a
	.zero		1
	.zero		1


	//----- nvinfo : EIATTR_EXIT_INSTR_OFFSETS
	.align		4
        /*0058*/ 	.byte	0x04, 0x1c
        /*005a*/ 	.short	(.L_17 - .L_16)


	//   ....[0]....
.L_16:
        /*005c*/ 	.word	0x00000070


	//   ....[1]....
        /*0060*/ 	.word	0x00000130


	//----- nvinfo : EIATTR_CBANK_PARAM_SIZE
	.align		4
.L_17:
        /*0064*/ 	.byte	0x03, 0x19
        /*0066*/ 	.short	0x001c


	//----- nvinfo : EIATTR_PARAM_CBANK
	.align		4
        /*0068*/ 	.byte	0x04, 0x0a
        /*006a*/ 	.short	(.L_19 - .L_18)
	.align		4
.L_18:
        /*006c*/ 	.word	index@(.nv.constant0._Z10vector_addPKfS0_Pfi)
        /*0070*/ 	.short	0x0380
        /*0072*/ 	.short	0x001c


	//----- nvinfo : EIATTR_SW_WAR
	.align		4
.L_19:
        /*0074*/ 	.byte	0x04, 0x36
        /*0076*/ 	.short	(.L_21 - .L_20)
.L_20:
        /*0078*/ 	.word	0x00000008
.L_21:


//--------------------- .nv.callgraph             --------------------------
	.section	.nv.callgraph,"",@"SHT_CUDA_CALLGRAPH"
	.align	4
	.sectionentsize	8
	.align		4
        /*0000*/ 	.word	0x00000000
	.align		4
        /*0004*/ 	.word	0xffffffff
	.align		4
        /*0008*/ 	.word	0x00000000
	.align		4
        /*000c*/ 	.word	0xfffffffe
	.align		4
        /*0010*/ 	.word	0x00000000
	.align		4
        /*0014*/ 	.word	0xfffffffd
	.align		4
        /*0018*/ 	.word	0x00000000
	.align		4
        /*001c*/ 	.word	0xfffffffc


//--------------------- .text._Z10vector_addPKfS0_Pfi --------------------------
	.section	.text._Z10vector_addPKfS0_Pfi,"ax",@progbits
	.align	128
        .global         _Z10vector_addPKfS0_Pfi
        .type           _Z10vector_addPKfS0_Pfi,@function
        .size           _Z10vector_addPKfS0_Pfi,(.L_x_1 - _Z10vector_addPKfS0_Pfi)
        .other          _Z10vector_addPKfS0_Pfi,@"STO_CUDA_ENTRY STV_DEFAULT"
_Z10vector_addPKfS0_Pfi:
.text._Z10vector_addPKfS0_Pfi:
[----:B------:R-:W-:Y:S01]  /*0000*/  LDC R1, c[0x0][0x37c] ;  /* 0x0000df00ff017b82 */ /* 0x000fe20000000800 */
[----:B------:R-:W0:Y:S01]  /*0010*/  S2R R9, SR_CTAID.X ;  /* 0x0000000000097919 */ /* 0x000e220000002500 */
[----:B------:R-:W0:Y:S01]  /*0020*/  LDCU UR4, c[0x0][0x360] ;  /* 0x00006c00ff0477ac */ /* 0x000e220008000800 */
[----:B------:R-:W0:Y:S01]  /*0030*/  S2R R0, SR_TID.X ;  /* 0x0000000000007919 */ /* 0x000e220000002100 */
[----:B------:R-:W1:Y:S01]  /*0040*/  LDCU UR5, c[0x0][0x398] ;  /* 0x00007300ff0577ac */ /* 0x000e620008000800 */
[----:B0-----:R-:W-:-:S05]  /*0050*/  IMAD R9, R9, UR4, R0 ;  /* 0x0000000409097c24 */ /* 0x001fca000f8e0200 */
[----:B-1----:R-:W-:-:S13]  /*0060*/  ISETP.GE.AND P0, PT, R9, UR5, PT ;  /* 0x0000000509007c0c */ /* 0x002fda000bf06270 */
[----:B------:R-:W-:Y:S05]  /*0070*/  @P0 EXIT ;  /* 0x000000000000094d */ /* 0x000fea0003800000 */
[----:B------:R-:W0:Y:S01]  /*0080*/  LDC.64 R2, c[0x0][0x380] ;  /* 0x0000e000ff027b82 */ /* 0x000e220000000a00 */
[----:B------:R-:W1:Y:S07]  /*0090*/  LDCU.64 UR4, c[0x0][0x358] ;  /* 0x00006b00ff0477ac */ /* 0x000e6e0008000a00 */
[----:B------:R-:W2:Y:S08]  /*00a0*/  LDC.64 R4, c[0x0][0x388] ;  /* 0x0000e200ff047b82 */ /* 0x000eb00000000a00 */
[----:B------:R-:W3:Y:S01]  /*00b0*/  LDC.64 R6, c[0x0][0x390] ;  /* 0x0000e400ff067b82 */ /* 0x000ee20000000a00 */
[----:B0-----:R-:W-:-:S06]  /*00c0*/  IMAD.WIDE R2, R9, 0x4, R2 ;  /* 0x0000000409027825 */ /* 0x001fcc00078e0202 */
[----:B-1----:R-:W4:Y:S01]  /*00d0*/  LDG.E R2, desc[UR4][R2.64] ;  /* 0x0000000402027981 */ /* 0x002f22000c1e1900 */
[----:B--2---:R-:W-:-:S06]  /*00e0*/  IMAD.WIDE R4, R9, 0x4, R4 ;  /* 0x0000000409047825 */ /* 0x004fcc00078e0204 */
[----:B------:R-:W4:Y:S01]  /*00f0*/  LDG.E R5, desc[UR4][R4.64] ;  /* 0x0000000404057981 */ /* 0x000f22000c1e1900 */
[----:B---3--:R-:W-:-:S04]  /*0100*/  IMAD.WIDE R6, R9, 0x4, R6 ;  /* 0x0000000409067825 */ /* 0x008fc800078e0206 */
[----:B----4-:R-:W-:-:S05]  /*0110*/  FADD R9, R2, R5 ;  /* 0x0000000502097221 */ /* 0x010fca0000000000 */
[----:B------:R-:W-:Y:S01]  /*0120*/  STG.E desc[UR4][R6.64], R9 ;  /* 0x0000000906007986 */ /* 0x000fe2000c101904 */
[----:B------:R-:W-:Y:S05]  /*0130*/  EXIT ;  /* 0x000000000000794d */ /* 0x000fea0003800000 */
.L_x_0:
[----:B------:R-:W-:-:S00]  /*0140*/  BRA `(.L_x_0) ;  /* 0xfffffffc00fc7947 */ /* 0x000fc0000383ffff */
[----:B------:R-:W-:-:S00]  /*0150*/  NOP ;  /* 0x0000000000007918 */ /* 0x000fc00000000000 */
        /* <DEDUP_REMOVED lines=10> */
.L_x_1:


//--------------------- .nv.shared.reserved.0     --------------------------
	.section	.nv.shared.reserved.0,"aw",@nobits
	.weak		__nv_reservedSMEM_offset_0_alias
	.size		__nv_reservedSMEM_offset_0_alias, 0, 64
	.other		__nv_reservedSMEM_offset_0_alias,@"STO_CUDA_RESERVED_SHARED STV_DEFAULT"
__nv_reservedSMEM_offset_0_alias:
	.zero		0
	.zero		64


//--------------------- .nv.constant0._Z10vector_addPKfS0_Pfi --------------------------
	.section	.nv.constant0._Z10vector_addPKfS0_Pfi,"a",@progbits
	.sectionflags	@""
	.align	4
.nv.constant0._Z10vector_addPKfS0_Pfi:
	.zero		924


//--------------------- SYMBOLS --------------------------

	.type		.nv.reservedSmem.offset0,@object
	.size		.nv.reservedSmem.offset0,0x4
